//
// Generated by NVIDIA NVVM Compiler
//
// Compiler Build ID: CL-36424714
// Cuda compilation tools, release 13.0, V13.0.88
// Based on NVVM 20.0.0
//

.version 9.0
.target sm_100
.address_size 64

	// .globl	_Z9helloCUDAv
.extern .func  (.param .b32 func_retval0) vprintf
(
	.param .b64 vprintf_param_0,
	.param .b64 vprintf_param_1
)
;
.global .align 1 .b8 $str[29] = {72, 101, 108, 108, 111, 44, 32, 67, 85, 68, 65, 33, 32, 102, 114, 111, 109, 32, 116, 104, 114, 101, 97, 100, 32, 37, 100, 10};

.visible .entry _Z9helloCUDAv()
{
	.local .align 8 .b8 	__local_depot0[8];
	.reg .b64 	%SP;
	.reg .b64 	%SPL;
	.reg .b32 	%r<4>;
	.reg .b64 	%rd<5>;

	mov.u64 	%SPL, __local_depot0;
	cvta.local.u64 	%SP, %SPL;
	add.u64 	%rd1, %SP, 0;
	add.u64 	%rd2, %SPL, 0;
	mov.u32 	%r1, %tid.x;
	st.local.u32 	[%rd2], %r1;
	mov.u64 	%rd3, $str;
	cvta.global.u64 	%rd4, %rd3;
	{ // callseq 0, 0
	.param .b64 param0;
	st.param.b64 	[param0], %rd4;
	.param .b64 param1;
	st.param.b64 	[param1], %rd1;
	.param .b32 retval0;
	call.uni (retval0), 
	vprintf, 
	(
	param0, 
	param1
	);
	ld.param.b32 	%r2, [retval0];
	} // callseq 0
	ret;

}


// ===== COMPILED SASS (sm_100) =====

	.target	sm_100

	.elftype	@"ET_EXEC"


//--------------------- .note.nv.tkinfo           --------------------------
	.section	.note.nv.tkinfo,"",@"SHT_NOTE"
	.sectionflags	@"SHF_NOTE_NV_TKINFO"
	.tkinfo
        /*0018*/ 	.word	0x00000002
        /*0030*/ 	.string	""
        /*0030*/ 	.string	"ptxas"
        /*0030*/ 	.string	"Cuda compilation tools, release 13.0, V13.0.88"
        /*0030*/ 	.string	"Build cuda_13.0.r13.0/compiler.36424714_0"
        /*0030*/ 	.string	"-arch sm_100 -m 64 "



//--------------------- .note.nv.cuinfo           --------------------------
	.section	.note.nv.cuinfo,"",@"SHT_NOTE"
	.sectionflags	@"SHF_NOTE_NV_CUINFO"
        /*0018*/ 	.short	0x0002
        /*001a*/ 	.short	0x0064
        /*001c*/ 	.short	0x0082
	.zero		2


//--------------------- .nv.info                  --------------------------
	.section	.nv.info,"",@"SHT_CUDA_INFO"
	.align	4


	//----- nvinfo : EIATTR_REGCOUNT
	.align		4
        /*0000*/ 	.byte	0x04, 0x2f
        /*0002*/ 	.short	(.L_2 - .L_1)
	.align		4
.L_1:
        /*0004*/ 	.word	index@(_Z9helloCUDAv)
        /*0008*/ 	.word	0x00000018


	//----- nvinfo : EIATTR_FRAME_SIZE
	.align		4
.L_2:
        /*000c*/ 	.byte	0x04, 0x11
        /*000e*/ 	.short	(.L_4 - .L_3)
	.align		4
.L_3:
        /*0010*/ 	.word	index@(_Z9helloCUDAv)
        /*0014*/ 	.word	0x00000008


	//----- nvinfo : EIATTR_MIN_STACK_SIZE
	.align		4
.L_4:
        /*0018*/ 	.byte	0x04, 0x12
        /*001a*/ 	.short	(.L_6 - .L_5)
	.align		4
.L_5:
        /*001c*/ 	.word	index@(_Z9helloCUDAv)
        /*0020*/ 	.word	0x00000008
.L_6:


//--------------------- .nv.compat                --------------------------
	.section	.nv.compat,"",@"SHT_CUDA_COMPAT_INFO"
	.align	4
        /*0000*/ 	.byte	0x02, 0x09, 0x00, 0x00, 0x02, 0x02, 0x01, 0x00, 0x02, 0x05, 0x05, 0x00, 0x03, 0x07, 0x01, 0x01
        /*0010*/ 	.byte	0x02, 0x03, 0x00, 0x00, 0x02, 0x06, 0x01, 0x00, 0x04, 0x0b, 0x08, 0x00, 0x09, 0x00, 0x00, 0x00
        /*0020*/ 	.byte	0x00, 0x00, 0x00, 0x00


//--------------------- .nv.info._Z9helloCUDAv    --------------------------
	.section	.nv.info._Z9helloCUDAv,"",@"SHT_CUDA_INFO"
	.sectionflags	@""
	.align	4


	//----- nvinfo : EIATTR_CUDA_API_VERSION
	.align		4
        /*0000*/ 	.byte	0x04, 0x37
        /*0002*/ 	.short	(.L_8 - .L_7)
.L_7:
        /*0004*/ 	.word	0x00000082


	//----- nvinfo : EIATTR_SPARSE_MMA_MASK
	.align		4
.L_8:
        /*0008*/ 	.byte	0x03, 0x50
        /*000a*/ 	.short	0x0000


	//----- nvinfo : EIATTR_MAXREG_COUNT
	.align		4
        /*000c*/ 	.byte	0x03, 0x1b
        /*000e*/ 	.short	0x00ff


	//----- nvinfo : EIATTR_EXTERNS
	.align		4
        /*0010*/ 	.byte	0x04, 0x0f
        /*0012*/ 	.short	(.L_10 - .L_9)


	//   ....[0]....
	.align		4
.L_9:
        /*0014*/ 	.word	index@(vprintf)


	//----- nvinfo : EIATTR_MERCURY_ISA_VERSION
	.align		4
.L_10:
        /*0018*/ 	.byte	0x03, 0x5f
        /*001a*/ 	.short	0x0101


	//----- nvinfo : EIATTR_VRC_CTA_INIT_COUNT
	.align		4
        /*001c*/ 	.byte	0x02, 0x4a
	.zero		1
	.zero		1


	//----- nvinfo : EIATTR_SYSCALL_OFFSETS
	.align		4
        /*0020*/ 	.byte	0x04, 0x46
        /*0022*/ 	.short	(.L_12 - .L_11)


	//   ....[0]....
.L_11:
        /*0024*/ 	.word	0x000000e0


	//----- nvinfo : EIATTR_EXIT_INSTR_OFFSETS
	.align		4
.L_12:
        /*0028*/ 	.byte	0x04, 0x1c
        /*002a*/ 	.short	(.L_14 - .L_13)


	//   ....[0]....
.L_13:
        /*002c*/ 	.word	0x000000f0


	//----- nvinfo : EIATTR_SW_WAR
	.align		4
.L_14:
        /*0030*/ 	.byte	0x04, 0x36
        /*0032*/ 	.short	(.L_16 - .L_15)
.L_15:
        /*0034*/ 	.word	0x00000008
.L_16:


//--------------------- .nv.callgraph             --------------------------
	.section	.nv.callgraph,"",@"SHT_CUDA_CALLGRAPH"
	.align	4
	.sectionentsize	8
	.align		4
        /*0000*/ 	.word	0x00000000
	.align		4
        /*0004*/ 	.word	0xffffffff
	.align		4
        /*0008*/ 	.word	index@(_Z9helloCUDAv)
	.align		4
        /*000c*/ 	.word	index@(vprintf)
	.align		4
        /*0010*/ 	.word	0x00000000
	.align		4
        /*0014*/ 	.word	0xfffffffe
	.align		4
        /*0018*/ 	.word	0x00000000
	.align		4
        /*001c*/ 	.word	0xfffffffd
	.align		4
        /*0020*/ 	.word	0x00000000
	.align		4
        /*0024*/ 	.word	0xfffffffc


//--------------------- .nv.constant4             --------------------------
	.section	.nv.constant4,"a",@progbits
	.align	8
	.align		8
.nv.constant4:
        /*0000*/ 	.dword	vprintf
	.align		8
        /*0008*/ 	.dword	$str


//--------------------- .text._Z9helloCUDAv       --------------------------
	.section	.text._Z9helloCUDAv,"ax",@progbits
	.align	128
        .global         _Z9helloCUDAv
        .type           _Z9helloCUDAv,@function
        .size           _Z9helloCUDAv,(.L_x_2 - _Z9helloCUDAv)
        .other          _Z9helloCUDAv,@"STO_CUDA_ENTRY STV_DEFAULT"
_Z9helloCUDAv:
.text._Z9helloCUDAv:
[----:B------:R-:W0:Y:S01]  /*0000*/  LDC R1, c[0x0][0x37c] ;  /* 0x0000df00ff017b82 */ /* 0x000e220000000800 */
[----:B------:R-:W1:Y:S01]  /*0010*/  S2R R8, SR_TID.X ;  /* 0x0000000000087919 */ /* 0x000e620000002100 */
[----:B0-----:R-:W-:Y:S01]  /*0020*/  VIADD R1, R1, 0xfffffff8 ;  /* 0xfffffff801017836 */ /* 0x001fe20000000000 */
[----:B------:R-:W-:Y:S01]  /*0030*/  MOV R0, 0x0 ;  /* 0x0000000000007802 */ /* 0x000fe20000000f00 */
[----:B------:R-:W0:Y:S04]  /*0040*/  LDCU UR4, c[0x0][0x2f8] ;  /* 0x00005f00ff0477ac */ /* 0x000e280008000800 */
[----:B------:R2:W3:Y:S01]  /*0050*/  LDC.64 R2, c[0x4][R0] ;  /* 0x0100000000027b82 */ /* 0x0004e20000000a00 */
[----:B------:R-:W4:Y:S01]  /*0060*/  LDCU.64 UR6, c[0x4][0x8] ;  /* 0x01000100ff0677ac */ /* 0x000f220008000a00 */
[----:B------:R-:W5:Y:S01]  /*0070*/  LDCU UR5, c[0x0][0x2fc] ;  /* 0x00005f80ff0577ac */ /* 0x000f620008000800 */
[----:B0-----:R-:W-:Y:S01]  /*0080*/  IADD3 R6, P0, PT, R1, UR4, RZ ;  /* 0x0000000401067c10 */ /* 0x001fe2000ff1e0ff */
[----:B----4-:R-:W-:Y:S01]  /*0090*/  IMAD.U32 R4, RZ, RZ, UR6 ;  /* 0x00000006ff047e24 */ /* 0x010fe2000f8e00ff */
[----:B------:R-:W-:-:S03]  /*00a0*/  MOV R5, UR7 ;  /* 0x0000000700057c02 */ /* 0x000fc60008000f00 */
[----:B-----5:R-:W-:Y:S01]  /*00b0*/  IMAD.X R7, RZ, RZ, UR5, P0 ;  /* 0x00000005ff077e24 */ /* 0x020fe200080e06ff */
[----:B-1----:R2:W-:Y:S07]  /*00c0*/  STL [R1], R8 ;  /* 0x0000000801007387 */ /* 0x0025ee0000100800 */
[----:B------:R-:W-:-:S07]  /*00d0*/  LEPC R20, `(.L_x_0) ;  /* 0x000000001014794e */ /* 0x000fce0000000000 */
[----:B--23--:R-:W-:Y:S05]  /*00e0*/  CALL.ABS.NOINC R2 ;  /* 0x0000000002007343 */ /* 0x00cfea0003c00000 */
.L_x_0:
[----:B------:R-:W-:Y:S05]  /*00f0*/  EXIT ;  /* 0x000000000000794d */ /* 0x000fea0003800000 */
.L_x_1:
[----:B------:R-:W-:-:S00]  /*0100*/  BRA `(.L_x_1) ;  /* 0xfffffffc00fc7947 */ /* 0x000fc0000383ffff */
[----:B------:R-:W-:-:S00]  /*0110*/  NOP ;  /* 0x0000000000007918 */ /* 0x000fc00000000000 */
        /* <DEDUP_REMOVED lines=14> */
.L_x_2:


//--------------------- .nv.global.init           --------------------------
	.section	.nv.global.init,"aw",@progbits
.nv.global.init:
	.type		$str,@object
	.size		$str,(.L_0 - $str)
$str:
        /*0000*/ 	.byte	0x48, 0x65, 0x6c, 0x6c, 0x6f, 0x2c, 0x20, 0x43, 0x55, 0x44, 0x41, 0x21, 0x20, 0x66, 0x72, 0x6f
        /*0010*/ 	.byte	0x6d, 0x20, 0x74, 0x68, 0x72, 0x65, 0x61, 0x64, 0x20, 0x25, 0x64, 0x0a, 0x00
.L_0:


//--------------------- .nv.shared.reserved.0     --------------------------
	.section	.nv.shared.reserved.0,"aw",@nobits
	.weak		__nv_reservedSMEM_offset_0_alias
	.size		__nv_reservedSMEM_offset_0_alias, 0, 64
	.other		__nv_reservedSMEM_offset_0_alias,@"STO_CUDA_RESERVED_SHARED STV_DEFAULT"
__nv_reservedSMEM_offset_0_alias:
	.zero		0
	.zero		64


//--------------------- .nv.constant0._Z9helloCUDAv --------------------------
	.section	.nv.constant0._Z9helloCUDAv,"a",@progbits
	.sectionflags	@""
	.align	4
.nv.constant0._Z9helloCUDAv:
	.zero		896


//--------------------- SYMBOLS --------------------------

	.type		.nv.reservedSmem.offset0,@object
	.size		.nv.reservedSmem.offset0,0x4
	.type		vprintf,@function
